//
// Generated by NVIDIA NVVM Compiler
//
// Compiler Build ID: CL-36424714
// Cuda compilation tools, release 13.0, V13.0.88
// Based on NVVM 20.0.0
//

.version 9.0
.target sm_100
.address_size 64

	// .globl	_Z19kernel_expand_frontiPKiS0_S0_S0_PiS1_

.visible .entry _Z19kernel_expand_frontiPKiS0_S0_S0_PiS1_(
	.param .u32 _Z19kernel_expand_frontiPKiS0_S0_S0_PiS1__param_0,
	.param .u64 .ptr .align 1 _Z19kernel_expand_frontiPKiS0_S0_S0_PiS1__param_1,
	.param .u64 .ptr .align 1 _Z19kernel_expand_frontiPKiS0_S0_S0_PiS1__param_2,
	.param .u64 .ptr .align 1 _Z19kernel_expand_frontiPKiS0_S0_S0_PiS1__param_3,
	.param .u64 .ptr .align 1 _Z19kernel_expand_frontiPKiS0_S0_S0_PiS1__param_4,
	.param .u64 .ptr .align 1 _Z19kernel_expand_frontiPKiS0_S0_S0_PiS1__param_5,
	.param .u64 .ptr .align 1 _Z19kernel_expand_frontiPKiS0_S0_S0_PiS1__param_6
)
{
	.reg .pred 	%p<7>;
	.reg .b32 	%r<42>;
	.reg .b64 	%rd<32>;

	ld.param.u32 	%r24, [_Z19kernel_expand_frontiPKiS0_S0_S0_PiS1__param_0];
	ld.param.u64 	%rd4, [_Z19kernel_expand_frontiPKiS0_S0_S0_PiS1__param_1];
	ld.param.u64 	%rd8, [_Z19kernel_expand_frontiPKiS0_S0_S0_PiS1__param_2];
	ld.param.u64 	%rd5, [_Z19kernel_expand_frontiPKiS0_S0_S0_PiS1__param_3];
	ld.param.u64 	%rd6, [_Z19kernel_expand_frontiPKiS0_S0_S0_PiS1__param_4];
	ld.param.u64 	%rd7, [_Z19kernel_expand_frontiPKiS0_S0_S0_PiS1__param_5];
	ld.param.u64 	%rd9, [_Z19kernel_expand_frontiPKiS0_S0_S0_PiS1__param_6];
	cvta.to.global.u64 	%rd1, %rd9;
	cvta.to.global.u64 	%rd2, %rd8;
	mov.u32 	%r25, %ctaid.x;
	mov.u32 	%r26, %ntid.x;
	mov.u32 	%r27, %tid.x;
	mad.lo.s32 	%r1, %r25, %r26, %r27;
	setp.ge.s32 	%p1, %r1, %r24;
	@%p1 bra 	$L__BB0_8;
	cvta.to.global.u64 	%rd10, %rd4;
	cvta.to.global.u64 	%rd11, %rd5;
	cvta.to.global.u64 	%rd12, %rd6;
	cvta.to.global.u64 	%rd13, %rd7;
	mul.wide.s32 	%rd14, %r1, 4;
	add.s64 	%rd15, %rd10, %rd14;
	ld.global.u32 	%r28, [%rd15];
	mul.wide.s32 	%rd16, %r28, 4;
	add.s64 	%rd17, %rd11, %rd16;
	ld.global.u32 	%r2, [%rd17];
	add.s64 	%rd18, %rd12, %rd16;
	ld.global.u32 	%r3, [%rd18];
	add.s64 	%rd19, %rd13, %rd14;
	st.global.u32 	[%rd19], %r3;
	setp.lt.s32 	%p2, %r3, 1;
	@%p2 bra 	$L__BB0_8;
	and.b32  	%r4, %r3, 3;
	setp.lt.u32 	%p3, %r3, 4;
	mov.b32 	%r38, 0;
	@%p3 bra 	$L__BB0_5;
	and.b32  	%r38, %r3, 2147483644;
	neg.s32 	%r37, %r38;
	shl.b32 	%r7, %r24, 2;
	add.s64 	%rd3, %rd2, 8;
	mul.wide.s32 	%rd24, %r24, 4;
	mov.u32 	%r35, %r2;
	mov.u32 	%r36, %r1;
$L__BB0_4:
	mul.wide.s32 	%rd20, %r35, 4;
	add.s64 	%rd21, %rd3, %rd20;
	ld.global.u32 	%r30, [%rd21+-8];
	mul.wide.s32 	%rd22, %r36, 4;
	add.s64 	%rd23, %rd1, %rd22;
	st.global.u32 	[%rd23], %r30;
	ld.global.u32 	%r31, [%rd21+-4];
	add.s64 	%rd25, %rd23, %rd24;
	st.global.u32 	[%rd25], %r31;
	ld.global.u32 	%r32, [%rd21];
	add.s64 	%rd26, %rd25, %rd24;
	st.global.u32 	[%rd26], %r32;
	ld.global.u32 	%r33, [%rd21+4];
	add.s64 	%rd27, %rd26, %rd24;
	st.global.u32 	[%rd27], %r33;
	add.s32 	%r37, %r37, 4;
	add.s32 	%r36, %r36, %r7;
	add.s32 	%r35, %r35, 4;
	setp.ne.s32 	%p4, %r37, 0;
	@%p4 bra 	$L__BB0_4;
$L__BB0_5:
	setp.eq.s32 	%p5, %r4, 0;
	@%p5 bra 	$L__BB0_8;
	mad.lo.s32 	%r41, %r38, %r24, %r1;
	add.s32 	%r40, %r38, %r2;
	neg.s32 	%r39, %r4;
$L__BB0_7:
	.pragma "nounroll";
	mul.wide.s32 	%rd28, %r40, 4;
	add.s64 	%rd29, %rd2, %rd28;
	ld.global.u32 	%r34, [%rd29];
	mul.wide.s32 	%rd30, %r41, 4;
	add.s64 	%rd31, %rd1, %rd30;
	st.global.u32 	[%rd31], %r34;
	add.s32 	%r41, %r41, %r24;
	add.s32 	%r40, %r40, 1;
	add.s32 	%r39, %r39, 1;
	setp.ne.s32 	%p6, %r39, 0;
	@%p6 bra 	$L__BB0_7;
$L__BB0_8:
	ret;

}


// ===== COMPILED SASS (sm_100) =====

	.target	sm_100

	.elftype	@"ET_EXEC"


//--------------------- .note.nv.tkinfo           --------------------------
	.section	.note.nv.tkinfo,"",@"SHT_NOTE"
	.sectionflags	@"SHF_NOTE_NV_TKINFO"
	.tkinfo
        /*0018*/ 	.word	0x00000002
        /*0030*/ 	.string	""
        /*0030*/ 	.string	"ptxas"
        /*0030*/ 	.string	"Cuda compilation tools, release 13.0, V13.0.88"
        /*0030*/ 	.string	"Build cuda_13.0.r13.0/compiler.36424714_0"
        /*0030*/ 	.string	"-arch sm_100 -m 64 "



//--------------------- .note.nv.cuinfo           --------------------------
	.section	.note.nv.cuinfo,"",@"SHT_NOTE"
	.sectionflags	@"SHF_NOTE_NV_CUINFO"
        /*0018*/ 	.short	0x0002
        /*001a*/ 	.short	0x0064
        /*001c*/ 	.short	0x0082
	.zero		2


//--------------------- .nv.info                  --------------------------
	.section	.nv.info,"",@"SHT_CUDA_INFO"
	.align	4


	//----- nvinfo : EIATTR_REGCOUNT
	.align		4
        /*0000*/ 	.byte	0x04, 0x2f
        /*0002*/ 	.short	(.L_1 - .L_0)
	.align		4
.L_0:
        /*0004*/ 	.word	index@(_Z19kernel_expand_frontiPKiS0_S0_S0_PiS1_)
        /*0008*/ 	.word	0x00000020


	//----- nvinfo : EIATTR_FRAME_SIZE
	.align		4
.L_1:
        /*000c*/ 	.byte	0x04, 0x11
        /*000e*/ 	.short	(.L_3 - .L_2)
	.align		4
.L_2:
        /*0010*/ 	.word	index@(_Z19kernel_expand_frontiPKiS0_S0_S0_PiS1_)
        /*0014*/ 	.word	0x00000000


	//----- nvinfo : EIATTR_MIN_STACK_SIZE
	.align		4
.L_3:
        /*0018*/ 	.byte	0x04, 0x12
        /*001a*/ 	.short	(.L_5 - .L_4)
	.align		4
.L_4:
        /*001c*/ 	.word	index@(_Z19kernel_expand_frontiPKiS0_S0_S0_PiS1_)
        /*0020*/ 	.word	0x00000000
.L_5:


//--------------------- .nv.compat                --------------------------
	.section	.nv.compat,"",@"SHT_CUDA_COMPAT_INFO"
	.align	4
        /*0000*/ 	.byte	0x02, 0x09, 0x00, 0x00, 0x02, 0x02, 0x01, 0x00, 0x02, 0x05, 0x05, 0x00, 0x03, 0x07, 0x01, 0x01
        /*0010*/ 	.byte	0x02, 0x03, 0x00, 0x00, 0x02, 0x06, 0x01, 0x00, 0x04, 0x0b, 0x08, 0x00, 0x09, 0x00, 0x00, 0x00
        /*0020*/ 	.byte	0x00, 0x00, 0x00, 0x00


//--------------------- .nv.info._Z19kernel_expand_frontiPKiS0_S0_S0_PiS1_ --------------------------
	.section	.nv.info._Z19kernel_expand_frontiPKiS0_S0_S0_PiS1_,"",@"SHT_CUDA_INFO"
	.sectionflags	@""
	.align	4


	//----- nvinfo : EIATTR_CUDA_API_VERSION
	.align		4
        /*0000*/ 	.byte	0x04, 0x37
        /*0002*/ 	.short	(.L_7 - .L_6)
.L_6:
        /*0004*/ 	.word	0x00000082


	//----- nvinfo : EIATTR_KPARAM_INFO
	.align		4
.L_7:
        /*0008*/ 	.byte	0x04, 0x17
        /*000a*/ 	.short	(.L_9 - .L_8)
.L_8:
        /*000c*/ 	.word	0x00000000
        /*0010*/ 	.short	0x0006
        /*0012*/ 	.short	0x0030
        /*0014*/ 	.byte	0x00, 0xf5, 0x21, 0x00


	//----- nvinfo : EIATTR_KPARAM_INFO
	.align		4
.L_9:
        /*0018*/ 	.byte	0x04, 0x17
        /*001a*/ 	.short	(.L_11 - .L_10)
.L_10:
        /*001c*/ 	.word	0x00000000
        /*0020*/ 	.short	0x0005
        /*0022*/ 	.short	0x0028
        /*0024*/ 	.byte	0x00, 0xf5, 0x21, 0x00


	//----- nvinfo : EIATTR_KPARAM_INFO
	.align		4
.L_11:
        /*0028*/ 	.byte	0x04, 0x17
        /*002a*/ 	.short	(.L_13 - .L_12)
.L_12:
        /*002c*/ 	.word	0x00000000
        /*0030*/ 	.short	0x0004
        /*0032*/ 	.short	0x0020
        /*0034*/ 	.byte	0x00, 0xf5, 0x21, 0x00


	//----- nvinfo : EIATTR_KPARAM_INFO
	.align		4
.L_13:
        /*0038*/ 	.byte	0x04, 0x17
        /*003a*/ 	.short	(.L_15 - .L_14)
.L_14:
        /*003c*/ 	.word	0x00000000
        /*0040*/ 	.short	0x0003
        /*0042*/ 	.short	0x0018
        /*0044*/ 	.byte	0x00, 0xf5, 0x21, 0x00


	//----- nvinfo : EIATTR_KPARAM_INFO
	.align		4
.L_15:
        /*0048*/ 	.byte	0x04, 0x17
        /*004a*/ 	.short	(.L_17 - .L_16)
.L_16:
        /*004c*/ 	.word	0x00000000
        /*0050*/ 	.short	0x0002
        /*0052*/ 	.short	0x0010
        /*0054*/ 	.byte	0x00, 0xf5, 0x21, 0x00


	//----- nvinfo : EIATTR_KPARAM_INFO
	.align		4
.L_17:
        /*0058*/ 	.byte	0x04, 0x17
        /*005a*/ 	.short	(.L_19 - .L_18)
.L_18:
        /*005c*/ 	.word	0x00000000
        /*0060*/ 	.short	0x0001
        /*0062*/ 	.short	0x0008
        /*0064*/ 	.byte	0x00, 0xf5, 0x21, 0x00


	//----- nvinfo : EIATTR_KPARAM_INFO
	.align		4
.L_19:
        /*0068*/ 	.byte	0x04, 0x17
        /*006a*/ 	.short	(.L_21 - .L_20)
.L_20:
        /*006c*/ 	.word	0x00000000
        /*0070*/ 	.short	0x0000
        /*0072*/ 	.short	0x0000
        /*0074*/ 	.byte	0x00, 0xf0, 0x11, 0x00


	//----- nvinfo : EIATTR_SPARSE_MMA_MASK
	.align		4
.L_21:
        /*0078*/ 	.byte	0x03, 0x50
        /*007a*/ 	.short	0x0000


	//----- nvinfo : EIATTR_MAXREG_COUNT
	.align		4
        /*007c*/ 	.byte	0x03, 0x1b
        /*007e*/ 	.short	0x00ff


	//----- nvinfo : EIATTR_MERCURY_ISA_VERSION
	.align		4
        /*0080*/ 	.byte	0x03, 0x5f
        /*0082*/ 	.short	0x0101


	//----- nvinfo : EIATTR_VRC_CTA_INIT_COUNT
	.align		4
        /*0084*/ 	.byte	0x02, 0x4a
	.zero		1
	.zero		1


	//----- nvinfo : EIATTR_EXIT_INSTR_OFFSETS
	.align		4
        /*0088*/ 	.byte	0x04, 0x1c
        /*008a*/ 	.short	(.L_23 - .L_22)


	//   ....[0]....
.L_22:
        /*008c*/ 	.word	0x00000070


	//   ....[1]....
        /*0090*/ 	.word	0x00000160


	//   ....[2]....
        /*0094*/ 	.word	0x00000380


	//   ....[3]....
        /*0098*/ 	.word	0x00000470


	//----- nvinfo : EIATTR_CRS_STACK_SIZE
	.align		4
.L_23:
        /*009c*/ 	.byte	0x04, 0x1e
        /*009e*/ 	.short	(.L_25 - .L_24)
.L_24:
        /*00a0*/ 	.word	0x00000000


	//----- nvinfo : EIATTR_CBANK_PARAM_SIZE
	.align		4
.L_25:
        /*00a4*/ 	.byte	0x03, 0x19
        /*00a6*/ 	.short	0x0038


	//----- nvinfo : EIATTR_PARAM_CBANK
	.align		4
        /*00a8*/ 	.byte	0x04, 0x0a
        /*00aa*/ 	.short	(.L_27 - .L_26)
	.align		4
.L_26:
        /*00ac*/ 	.word	index@(.nv.constant0._Z19kernel_expand_frontiPKiS0_S0_S0_PiS1_)
        /*00b0*/ 	.short	0x0380
        /*00b2*/ 	.short	0x0038


	//----- nvinfo : EIATTR_SW_WAR
	.align		4
.L_27:
        /*00b4*/ 	.byte	0x04, 0x36
        /*00b6*/ 	.short	(.L_29 - .L_28)
.L_28:
        /*00b8*/ 	.word	0x00000008
.L_29:


//--------------------- .nv.callgraph             --------------------------
	.section	.nv.callgraph,"",@"SHT_CUDA_CALLGRAPH"
	.align	4
	.sectionentsize	8
	.align		4
        /*0000*/ 	.word	0x00000000
	.align		4
        /*0004*/ 	.word	0xffffffff
	.align		4
        /*0008*/ 	.word	0x00000000
	.align		4
        /*000c*/ 	.word	0xfffffffe
	.align		4
        /*0010*/ 	.word	0x00000000
	.align		4
        /*0014*/ 	.word	0xfffffffd
	.align		4
        /*0018*/ 	.word	0x00000000
	.align		4
        /*001c*/ 	.word	0xfffffffc


//--------------------- .text._Z19kernel_expand_frontiPKiS0_S0_S0_PiS1_ --------------------------
	.section	.text._Z19kernel_expand_frontiPKiS0_S0_S0_PiS1_,"ax",@progbits
	.align	128
        .global         _Z19kernel_expand_frontiPKiS0_S0_S0_PiS1_
        .type           _Z19kernel_expand_frontiPKiS0_S0_S0_PiS1_,@function
        .size           _Z19kernel_expand_frontiPKiS0_S0_S0_PiS1_,(.L_x_5 - _Z19kernel_expand_frontiPKiS0_S0_S0_PiS1_)
        .other          _Z19kernel_expand_frontiPKiS0_S0_S0_PiS1_,@"STO_CUDA_ENTRY STV_DEFAULT"
_Z19kernel_expand_frontiPKiS0_S0_S0_PiS1_:
.text._Z19kernel_expand_frontiPKiS0_S0_S0_PiS1_:
[----:B------:R-:W-:Y:S01]  /*0000*/  LDC R1, c[0x0][0x37c] ;  /* 0x0000df00ff017b82 */ /* 0x000fe20000000800 */
[----:B------:R-:W0:Y:S07]  /*0010*/  S2R R2, SR_TID.X ;  /* 0x0000000000027919 */ /* 0x000e2e0000002100 */
[----:B------:R-:W0:Y:S08]  /*0020*/  S2UR UR4, SR_CTAID.X ;  /* 0x00000000000479c3 */ /* 0x000e300000002500 */
[----:B------:R-:W0:Y:S08]  /*0030*/  LDC R3, c[0x0][0x360] ;  /* 0x0000d800ff037b82 */ /* 0x000e300000000800 */
[----:B------:R-:W1:Y:S01]  /*0040*/  LDC R0, c[0x0][0x380] ;  /* 0x0000e000ff007b82 */ /* 0x000e620000000800 */
[----:B0-----:R-:W-:-:S05]  /*0050*/  IMAD R3, R3, UR4, R2 ;  /* 0x0000000403037c24 */ /* 0x001fca000f8e0202 */
[----:B-1----:R-:W-:-:S13]  /*0060*/  ISETP.GE.AND P0, PT, R3, R0, PT ;  /* 0x000000000300720c */ /* 0x002fda0003f06270 */
[----:B------:R-:W-:Y:S05]  /*0070*/  @P0 EXIT ;  /* 0x000000000000094d */ /* 0x000fea0003800000 */
[----:B------:R-:W0:Y:S01]  /*0080*/  LDC.64 R4, c[0x0][0x388] ;  /* 0x0000e200ff047b82 */ /* 0x000e220000000a00 */
[----:B------:R-:W1:Y:S07]  /*0090*/  LDCU.64 UR4, c[0x0][0x358] ;  /* 0x00006b00ff0477ac */ /* 0x000e6e0008000a00 */
[----:B------:R-:W2:Y:S08]  /*00a0*/  LDC.64 R8, c[0x0][0x3a0] ;  /* 0x0000e800ff087b82 */ /* 0x000eb00000000a00 */
[----:B------:R-:W3:Y:S01]  /*00b0*/  LDC.64 R6, c[0x0][0x398] ;  /* 0x0000e600ff067b82 */ /* 0x000ee20000000a00 */
[----:B0-----:R-:W-:-:S07]  /*00c0*/  IMAD.WIDE R4, R3, 0x4, R4 ;  /* 0x0000000403047825 */ /* 0x001fce00078e0204 */
[----:B------:R-:W0:Y:S01]  /*00d0*/  LDC.64 R10, c[0x0][0x3a8] ;  /* 0x0000ea00ff0a7b82 */ /* 0x000e220000000a00 */
[----:B-1----:R-:W2:Y:S02]  /*00e0*/  LDG.E R5, desc[UR4][R4.64] ;  /* 0x0000000404057981 */ /* 0x002ea4000c1e1900 */
[----:B--2---:R-:W-:-:S06]  /*00f0*/  IMAD.WIDE R8, R5, 0x4, R8 ;  /* 0x0000000405087825 */ /* 0x004fcc00078e0208 */
[----:B------:R-:W2:Y:S01]  /*0100*/  LDG.E R9, desc[UR4][R8.64] ;  /* 0x0000000408097981 */ /* 0x000ea2000c1e1900 */
[----:B---3--:R-:W-:-:S04]  /*0110*/  IMAD.WIDE R6, R5, 0x4, R6 ;  /* 0x0000000405067825 */ /* 0x008fc800078e0206 */
[----:B0-----:R-:W-:Y:S01]  /*0120*/  IMAD.WIDE R10, R3, 0x4, R10 ;  /* 0x00000004030a7825 */ /* 0x001fe200078e020a */
[----:B------:R0:W5:Y:S01]  /*0130*/  LDG.E R2, desc[UR4][R6.64] ;  /* 0x0000000406027981 */ /* 0x000162000c1e1900 */
[----:B--2---:R-:W-:-:S03]  /*0140*/  ISETP.GE.AND P0, PT, R9, 0x1, PT ;  /* 0x000000010900780c */ /* 0x004fc60003f06270 */
[----:B------:R0:W-:Y:S10]  /*0150*/  STG.E desc[UR4][R10.64], R9 ;  /* 0x000000090a007986 */ /* 0x0001f4000c101904 */
[----:B------:R-:W-:Y:S05]  /*0160*/  @!P0 EXIT ;  /* 0x000000000000894d */ /* 0x000fea0003800000 */
[C---:B------:R-:W-:Y:S01]  /*0170*/  ISETP.GE.U32.AND P1, PT, R9.reuse, 0x4, PT ;  /* 0x000000040900780c */ /* 0x040fe20003f26070 */
[----:B------:R-:W-:Y:S01]  /*0180*/  BSSY.RECONVERGENT B0, `(.L_x_0) ;  /* 0x000001f000007945 */ /* 0x000fe20003800200 */
[----:B0-----:R-:W-:Y:S01]  /*0190*/  LOP3.LUT R10, R9, 0x3, RZ, 0xc0, !PT ;  /* 0x00000003090a7812 */ /* 0x001fe200078ec0ff */
[----:B------:R-:W-:-:S03]  /*01a0*/  HFMA2 R11, -RZ, RZ, 0, 0 ;  /* 0x00000000ff0b7431 */ /* 0x000fc600000001ff */
[----:B------:R-:W-:-:S07]  /*01b0*/  ISETP.NE.AND P0, PT, R10, RZ, PT ;  /* 0x000000ff0a00720c */ /* 0x000fce0003f05270 */
[----:B------:R-:W-:Y:S06]  /*01c0*/  @!P1 BRA `(.L_x_1) ;  /* 0x0000000000689947 */ /* 0x000fec0003800000 */
[----:B------:R-:W0:Y:S01]  /*01d0*/  LDC.64 R4, c[0x0][0x390] ;  /* 0x0000e400ff047b82 */ /* 0x000e220000000a00 */
[----:B------:R-:W-:Y:S01]  /*01e0*/  LOP3.LUT R11, R9, 0x7ffffffc, RZ, 0xc0, !PT ;  /* 0x7ffffffc090b7812 */ /* 0x000fe200078ec0ff */
[----:B-----5:R-:W-:Y:S01]  /*01f0*/  IMAD.MOV.U32 R21, RZ, RZ, R2 ;  /* 0x000000ffff157224 */ /* 0x020fe200078e0002 */
[----:B------:R-:W-:-:S03]  /*0200*/  MOV R23, R3 ;  /* 0x0000000300177202 */ /* 0x000fc60000000f00 */
[----:B------:R-:W-:Y:S02]  /*0210*/  IMAD.MOV R20, RZ, RZ, -R11 ;  /* 0x000000ffff147224 */ /* 0x000fe400078e0a0b */
[----:B------:R-:W1:Y:S01]  /*0220*/  LDC.64 R6, c[0x0][0x3b0] ;  /* 0x0000ec00ff067b82 */ /* 0x000e620000000a00 */
[----:B0-----:R-:W-:-:S04]  /*0230*/  IADD3 R4, P1, PT, R4, 0x8, RZ ;  /* 0x0000000804047810 */ /* 0x001fc80007f3e0ff */
[----:B------:R-:W-:-:S09]  /*0240*/  IADD3.X R5, PT, PT, RZ, R5, RZ, P1, !PT ;  /* 0x00000005ff057210 */ /* 0x000fd20000ffe4ff */
.L_x_2:
[----:B------:R-:W-:-:S05]  /*0250*/  IMAD.WIDE R8, R21, 0x4, R4 ;  /* 0x0000000415087825 */ /* 0x000fca00078e0204 */
[----:B0-----:R-:W2:Y:S01]  /*0260*/  LDG.E R25, desc[UR4][R8.64+-0x8] ;  /* 0xfffff80408197981 */ /* 0x001ea2000c1e1900 */
[----:B-1----:R-:W-:-:S05]  /*0270*/  IMAD.WIDE R12, R23, 0x4, R6 ;  /* 0x00000004170c7825 */ /* 0x002fca00078e0206 */
[----:B--2---:R0:W-:Y:S04]  /*0280*/  STG.E desc[UR4][R12.64], R25 ;  /* 0x000000190c007986 */ /* 0x0041e8000c101904 */
[----:B------:R-:W2:Y:S01]  /*0290*/  LDG.E R27, desc[UR4][R8.64+-0x4] ;  /* 0xfffffc04081b7981 */ /* 0x000ea2000c1e1900 */
[----:B------:R-:W-:-:S05]  /*02a0*/  IMAD.WIDE R14, R0, 0x4, R12 ;  /* 0x00000004000e7825 */ /* 0x000fca00078e020c */
[----:B--2---:R0:W-:Y:S04]  /*02b0*/  STG.E desc[UR4][R14.64], R27 ;  /* 0x0000001b0e007986 */ /* 0x0041e8000c101904 */
[----:B------:R-:W2:Y:S01]  /*02c0*/  LDG.E R29, desc[UR4][R8.64] ;  /* 0x00000004081d7981 */ /* 0x000ea2000c1e1900 */
[----:B------:R-:W-:-:S05]  /*02d0*/  IMAD.WIDE R16, R0, 0x4, R14 ;  /* 0x0000000400107825 */ /* 0x000fca00078e020e */
[----:B--2---:R0:W-:Y:S04]  /*02e0*/  STG.E desc[UR4][R16.64], R29 ;  /* 0x0000001d10007986 */ /* 0x0041e8000c101904 */
[----:B------:R-:W2:Y:S01]  /*02f0*/  LDG.E R22, desc[UR4][R8.64+0x4] ;  /* 0x0000040408167981 */ /* 0x000ea2000c1e1900 */
[----:B------:R-:W-:Y:S01]  /*0300*/  IMAD.WIDE R18, R0, 0x4, R16 ;  /* 0x0000000400127825 */ /* 0x000fe200078e0210 */
[----:B------:R-:W-:Y:S02]  /*0310*/  IADD3 R20, PT, PT, R20, 0x4, RZ ;  /* 0x0000000414147810 */ /* 0x000fe40007ffe0ff */
[----:B------:R-:W-:Y:S01]  /*0320*/  LEA R23, R0, R23, 0x2 ;  /* 0x0000001700177211 */ /* 0x000fe200078e10ff */
[----:B------:R-:W-:Y:S01]  /*0330*/  VIADD R21, R21, 0x4 ;  /* 0x0000000415157836 */ /* 0x000fe20000000000 */
[----:B------:R-:W-:Y:S01]  /*0340*/  ISETP.NE.AND P1, PT, R20, RZ, PT ;  /* 0x000000ff1400720c */ /* 0x000fe20003f25270 */
[----:B--2---:R0:W-:-:S12]  /*0350*/  STG.E desc[UR4][R18.64], R22 ;  /* 0x0000001612007986 */ /* 0x0041d8000c101904 */
[----:B------:R-:W-:Y:S05]  /*0360*/  @P1 BRA `(.L_x_2) ;  /* 0xfffffffc00b81947 */ /* 0x000fea000383ffff */
.L_x_1:
[----:B------:R-:W-:Y:S05]  /*0370*/  BSYNC.RECONVERGENT B0 ;  /* 0x0000000000007941 */ /* 0x000fea0003800200 */
.L_x_0:
[----:B------:R-:W-:Y:S05]  /*0380*/  @!P0 EXIT ;  /* 0x000000000000894d */ /* 0x000fea0003800000 */
[----:B------:R-:W1:Y:S01]  /*0390*/  LDC.64 R8, c[0x0][0x3b0] ;  /* 0x0000ec00ff087b82 */ /* 0x000e620000000a00 */
[----:B0-----:R-:W-:Y:S01]  /*03a0*/  IMAD R13, R11, R0, R3 ;  /* 0x000000000b0d7224 */ /* 0x001fe200078e0203 */
[----:B-----5:R-:W-:Y:S02]  /*03b0*/  IADD3 R11, PT, PT, R2, R11, RZ ;  /* 0x0000000b020b7210 */ /* 0x020fe40007ffe0ff */
[----:B------:R-:W-:-:S04]  /*03c0*/  IADD3 R10, PT, PT, -R10, RZ, RZ ;  /* 0x000000ff0a0a7210 */ /* 0x000fc80007ffe1ff */
[----:B------:R-:W0:Y:S03]  /*03d0*/  LDC.64 R6, c[0x0][0x390] ;  /* 0x0000e400ff067b82 */ /* 0x000e260000000a00 */
.L_x_3:
[----:B0-2---:R-:W-:-:S06]  /*03e0*/  IMAD.WIDE R2, R11, 0x4, R6 ;  /* 0x000000040b027825 */ /* 0x005fcc00078e0206 */
[----:B------:R-:W2:Y:S01]  /*03f0*/  LDG.E R3, desc[UR4][R2.64] ;  /* 0x0000000402037981 */ /* 0x000ea2000c1e1900 */
[C---:B-1----:R-:W-:Y:S01]  /*0400*/  IMAD.WIDE R4, R13.reuse, 0x4, R8 ;  /* 0x000000040d047825 */ /* 0x042fe200078e0208 */
[----:B------:R-:W-:Y:S02]  /*0410*/  IADD3 R13, PT, PT, R13, R0, RZ ;  /* 0x000000000d0d7210 */ /* 0x000fe40007ffe0ff */
[----:B------:R-:W-:Y:S01]  /*0420*/  IADD3 R11, PT, PT, R11, 0x1, RZ ;  /* 0x000000010b0b7810 */ /* 0x000fe20007ffe0ff */
[----:B------:R-:W-:-:S05]  /*0430*/  VIADD R10, R10, 0x1 ;  /* 0x000000010a0a7836 */ /* 0x000fca0000000000 */
[----:B------:R-:W-:Y:S01]  /*0440*/  ISETP.NE.AND P0, PT, R10, RZ, PT ;  /* 0x000000ff0a00720c */ /* 0x000fe20003f05270 */
[----:B--2---:R2:W-:-:S12]  /*0450*/  STG.E desc[UR4][R4.64], R3 ;  /* 0x0000000304007986 */ /* 0x0045d8000c101904 */
[----:B------:R-:W-:Y:S05]  /*0460*/  @P0 BRA `(.L_x_3) ;  /* 0xfffffffc00dc0947 */ /* 0x000fea000383ffff */
[----:B------:R-:W-:Y:S05]  /*0470*/  EXIT ;  /* 0x000000000000794d */ /* 0x000fea0003800000 */
.L_x_4:
[----:B------:R-:W-:-:S00]  /*0480*/  BRA `(.L_x_4) ;  /* 0xfffffffc00fc7947 */ /* 0x000fc0000383ffff */
[----:B------:R-:W-:-:S00]  /*0490*/  NOP ;  /* 0x0000000000007918 */ /* 0x000fc00000000000 */
        /* <DEDUP_REMOVED lines=14> */
.L_x_5:


//--------------------- .nv.shared.reserved.0     --------------------------
	.section	.nv.shared.reserved.0,"aw",@nobits
	.weak		__nv_reservedSMEM_offset_0_alias
	.size		__nv_reservedSMEM_offset_0_alias, 0, 64
	.other		__nv_reservedSMEM_offset_0_alias,@"STO_CUDA_RESERVED_SHARED STV_DEFAULT"
__nv_reservedSMEM_offset_0_alias:
	.zero		0
	.zero		64


//--------------------- .nv.constant0._Z19kernel_expand_frontiPKiS0_S0_S0_PiS1_ --------------------------
	.section	.nv.constant0._Z19kernel_expand_frontiPKiS0_S0_S0_PiS1_,"a",@progbits
	.sectionflags	@""
	.align	4
.nv.constant0._Z19kernel_expand_frontiPKiS0_S0_S0_PiS1_:
	.zero		952


//--------------------- SYMBOLS --------------------------

	.type		.nv.reservedSmem.offset0,@object
	.size		.nv.reservedSmem.offset0,0x4
